	.headerflags	@"EF_CUDA_TEXMODE_UNIFIED EF_CUDA_64BIT_ADDRESS EF_CUDA_ACCELERATORS EF_CUDA_SM90 EF_CUDA_VIRTUAL_SM(EF_CUDA_SM90)"
	.elftype	@"ET_EXEC"


//--------------------- .nv.info                  --------------------------
	.section	.nv.info,"",@"SHT_CUDA_INFO"
	.align	4


	//----- nvinfo : EIATTR_REGCOUNT
	.align		4
        /*0000*/ 	.byte	0x04, 0x2f
        /*0002*/ 	.short	(.L_3 - .L_2)
	.align		4
.L_2:
        /*0004*/ 	.word	index@(triton_poi_fused_add_cat_3)
        /*0008*/ 	.word	0x0000001c


	//----- nvinfo : EIATTR_MIN_STACK_SIZE
	.align		4
.L_3:
        /*000c*/ 	.byte	0x04, 0x12
        /*000e*/ 	.short	(.L_5 - .L_4)
	.align		4
.L_4:
        /*0010*/ 	.word	index@(triton_poi_fused_add_cat_3)
        /*0014*/ 	.word	0x00000000


	//----- nvinfo : EIATTR_FRAME_SIZE
	.align		4
.L_5:
        /*0018*/ 	.byte	0x04, 0x11
        /*001a*/ 	.short	(.L_7 - .L_6)
	.align		4
.L_6:
        /*001c*/ 	.word	index@(triton_poi_fused_add_cat_3)
        /*0020*/ 	.word	0x00000000


	//----- nvinfo : EIATTR_MIN_STACK_SIZE
	.align		4
.L_7:
        /*0024*/ 	.byte	0x04, 0x12
        /*0026*/ 	.short	(.L_9 - .L_8)
	.align		4
.L_8:
        /*0028*/ 	.word	index@(triton_poi_fused_add_cat_3)
        /*002c*/ 	.word	0x00000000
.L_9:


//--------------------- .nv.info.triton_poi_fused_add_cat_3 --------------------------
	.section	.nv.info.triton_poi_fused_add_cat_3,"",@"SHT_CUDA_INFO"
	.sectionflags	@""
	.align	4


	//----- nvinfo : EIATTR_CUDA_API_VERSION
	.align		4
        /*0000*/ 	.byte	0x04, 0x37
        /*0002*/ 	.short	(.L_11 - .L_10)
.L_10:
        /*0004*/ 	.word	0x0000007c


	//----- nvinfo : EIATTR_KPARAM_INFO
	.align		4
.L_11:
        /*0008*/ 	.byte	0x04, 0x17
        /*000a*/ 	.short	(.L_13 - .L_12)
.L_12:
        /*000c*/ 	.word	0x00000000
        /*0010*/ 	.short	0x0008
        /*0012*/ 	.short	0x0040
        /*0014*/ 	.byte	0x00, 0xf0, 0x11, 0x00


	//----- nvinfo : EIATTR_KPARAM_INFO
	.align		4
.L_13:
        /*0018*/ 	.byte	0x04, 0x17
        /*001a*/ 	.short	(.L_15 - .L_14)
.L_14:
        /*001c*/ 	.word	0x00000000
        /*0020*/ 	.short	0x0007
        /*0022*/ 	.short	0x0038
        /*0024*/ 	.byte	0x00, 0xf4, 0x21, 0x00


	//----- nvinfo : EIATTR_KPARAM_INFO
	.align		4
.L_15:
        /*0028*/ 	.byte	0x04, 0x17
        /*002a*/ 	.short	(.L_17 - .L_16)
.L_16:
        /*002c*/ 	.word	0x00000000
        /*0030*/ 	.short	0x0006
        /*0032*/ 	.short	0x0030
        /*0034*/ 	.byte	0x00, 0xf4, 0x21, 0x00


	//----- nvinfo : EIATTR_KPARAM_INFO
	.align		4
.L_17:
        /*0038*/ 	.byte	0x04, 0x17
        /*003a*/ 	.short	(.L_19 - .L_18)
.L_18:
        /*003c*/ 	.word	0x00000000
        /*0040*/ 	.short	0x0005
        /*0042*/ 	.short	0x0028
        /*0044*/ 	.byte	0x00, 0xf4, 0x21, 0x00


	//----- nvinfo : EIATTR_KPARAM_INFO
	.align		4
.L_19:
        /*0048*/ 	.byte	0x04, 0x17
        /*004a*/ 	.short	(.L_21 - .L_20)
.L_20:
        /*004c*/ 	.word	0x00000000
        /*0050*/ 	.short	0x0004
        /*0052*/ 	.short	0x0020
        /*0054*/ 	.byte	0x00, 0xf4, 0x21, 0x00


	//----- nvinfo : EIATTR_KPARAM_INFO
	.align		4
.L_21:
        /*0058*/ 	.byte	0x04, 0x17
        /*005a*/ 	.short	(.L_23 - .L_22)
.L_22:
        /*005c*/ 	.word	0x00000000
        /*0060*/ 	.short	0x0003
        /*0062*/ 	.short	0x0018
        /*0064*/ 	.byte	0x00, 0xf4, 0x21, 0x00


	//----- nvinfo : EIATTR_KPARAM_INFO
	.align		4
.L_23:
        /*0068*/ 	.byte	0x04, 0x17
        /*006a*/ 	.short	(.L_25 - .L_24)
.L_24:
        /*006c*/ 	.word	0x00000000
        /*0070*/ 	.short	0x0002
        /*0072*/ 	.short	0x0010
        /*0074*/ 	.byte	0x00, 0xf4, 0x21, 0x00


	//----- nvinfo : EIATTR_KPARAM_INFO
	.align		4
.L_25:
        /*0078*/ 	.byte	0x04, 0x17
        /*007a*/ 	.short	(.L_27 - .L_26)
.L_26:
        /*007c*/ 	.word	0x00000000
        /*0080*/ 	.short	0x0001
        /*0082*/ 	.short	0x0008
        /*0084*/ 	.byte	0x00, 0xf4, 0x21, 0x00


	//----- nvinfo : EIATTR_KPARAM_INFO
	.align		4
.L_27:
        /*0088*/ 	.byte	0x04, 0x17
        /*008a*/ 	.short	(.L_29 - .L_28)
.L_28:
        /*008c*/ 	.word	0x00000000
        /*0090*/ 	.short	0x0000
        /*0092*/ 	.short	0x0000
        /*0094*/ 	.byte	0x00, 0xf4, 0x21, 0x00


	//----- nvinfo : EIATTR_SPARSE_MMA_MASK
	.align		4
.L_29:
        /*0098*/ 	.byte	0x03, 0x50
        /*009a*/ 	.short	0x0000


	//----- nvinfo : EIATTR_MAXREG_COUNT
	.align		4
        /*009c*/ 	.byte	0x03, 0x1b
        /*009e*/ 	.short	0x00ff


	//----- nvinfo : EIATTR_EXIT_INSTR_OFFSETS
	.align		4
        /*00a0*/ 	.byte	0x04, 0x1c
        /*00a2*/ 	.short	(.L_31 - .L_30)


	//   ....[0]....
.L_30:
        /*00a4*/ 	.word	0x00000680


	//   ....[1]....
        /*00a8*/ 	.word	0x000006a0


	//----- nvinfo : EIATTR_REQNTID
	.align		4
.L_31:
        /*00ac*/ 	.byte	0x04, 0x10
        /*00ae*/ 	.short	(.L_33 - .L_32)
.L_32:
        /*00b0*/ 	.word	0x00000080
        /*00b4*/ 	.word	0x00000001
        /*00b8*/ 	.word	0x00000001


	//----- nvinfo : EIATTR_CBANK_PARAM_SIZE
	.align		4
.L_33:
        /*00bc*/ 	.byte	0x03, 0x19
        /*00be*/ 	.short	0x0044


	//----- nvinfo : EIATTR_PARAM_CBANK
	.align		4
        /*00c0*/ 	.byte	0x04, 0x0a
        /*00c2*/ 	.short	(.L_35 - .L_34)
	.align		4
.L_34:
        /*00c4*/ 	.word	index@(.nv.constant0.triton_poi_fused_add_cat_3)
        /*00c8*/ 	.short	0x0210
        /*00ca*/ 	.short	0x0044


	//----- nvinfo : EIATTR_SW_WAR
	.align		4
.L_35:
        /*00cc*/ 	.byte	0x04, 0x36
        /*00ce*/ 	.short	(.L_37 - .L_36)
.L_36:
        /*00d0*/ 	.word	0x00000008
.L_37:


//--------------------- .nv.callgraph             --------------------------
	.section	.nv.callgraph,"",@"SHT_CUDA_CALLGRAPH"
	.align	4
	.sectionentsize	8
	.align		4
        /*0000*/ 	.word	0x00000000
	.align		4
        /*0004*/ 	.word	0xffffffff
	.align		4
        /*0008*/ 	.word	0x00000000
	.align		4
        /*000c*/ 	.word	0xfffffffe
	.align		4
        /*0010*/ 	.word	0x00000000
	.align		4
        /*0014*/ 	.word	0xfffffffd
	.align		4
        /*0018*/ 	.word	0x00000000
	.align		4
        /*001c*/ 	.word	0xfffffffc


//--------------------- .nv.constant4             --------------------------
	.section	.nv.constant4,"a",@progbits
	.align	8
	.align		8
.nv.constant4:
        /*0000*/ 	.dword	_$_str
	.align		8
        /*0008*/ 	.dword	_$_str_$_2


//--------------------- .text.triton_poi_fused_add_cat_3 --------------------------
	.section	.text.triton_poi_fused_add_cat_3,"ax",@progbits
	.align	128
        .global         triton_poi_fused_add_cat_3
        .type           triton_poi_fused_add_cat_3,@function
        .size           triton_poi_fused_add_cat_3,(.L_x_1 - triton_poi_fused_add_cat_3)
        .other          triton_poi_fused_add_cat_3,@"STO_CUDA_ENTRY STV_DEFAULT"
triton_poi_fused_add_cat_3:
.text.triton_poi_fused_add_cat_3:
[----:B------:R-:W0:Y:S01]  /*0000*/  LDC R1, c[0x0][0x28] ;  /* 0x00000a00ff017b82 */ /* 0x000e220000000800 */
[----:B------:R-:W1:Y:S07]  /*0010*/  S2R R0, SR_TID.X ;  /* 0x0000000000007919 */ /* 0x000e6e0000002100 */
[----:B------:R-:W2:Y:S01]  /*0020*/  LDC.64 R4, c[0x0][0x228] ;  /* 0x00008a00ff047b82 */ /* 0x000ea20000000a00 */
[----:B------:R-:W-:Y:S01]  /*0030*/  ULDC.64 UR4, c[0x0][0x208] ;  /* 0x0000820000047ab9 */ /* 0x000fe20000000a00 */
[----:B------:R-:W3:Y:S01]  /*0040*/  S2R R13, SR_CTAID.X ;  /* 0x00000000000d7919 */ /* 0x000ee20000002500 */
[----:B------:R-:W-:-:S05]  /*0050*/  HFMA2.MMA R12, -RZ, RZ, 0, 0 ;  /* 0x00000000ff0c7435 */ /* 0x000fca00000001ff */
[----:B------:R-:W4:Y:S08]  /*0060*/  LDC.64 R2, c[0x0][0x218] ;  /* 0x00008600ff027b82 */ /* 0x000f300000000a00 */
[----:B------:R-:W5:Y:S08]  /*0070*/  LDC.64 R18, c[0x0][0x220] ;  /* 0x00008800ff127b82 */ /* 0x000f700000000a00 */
[----:B------:R-:W4:Y:S01]  /*0080*/  LDC.64 R14, c[0x0][0x230] ;  /* 0x00008c00ff0e7b82 */ /* 0x000f220000000a00 */
[----:B-1----:R-:W-:-:S07]  /*0090*/  IMAD.SHL.U32 R0, R0, 0x2, RZ ;  /* 0x0000000200007824 */ /* 0x002fce00078e00ff */
[----:B------:R-:W1:Y:S01]  /*00a0*/  LDC.64 R10, c[0x0][0x210] ;  /* 0x00008400ff0a7b82 */ /* 0x000e620000000a00 */
[----:B------:R-:W-:-:S05]  /*00b0*/  LOP3.LUT R0, R0, 0xfe, RZ, 0xc0, !PT ;  /* 0x000000fe00007812 */ /* 0x000fca00078ec0ff */
[----:B---3--:R-:W-:-:S05]  /*00c0*/  IMAD R13, R13, 0x100, R0 ;  /* 0x000001000d0d7824 */ /* 0x008fca00078e0200 */
[----:B------:R-:W-:Y:S02]  /*00d0*/  SHF.R.S32.HI R6, RZ, 0x1f, R13 ;  /* 0x0000001fff067819 */ /* 0x000fe4000001140d */
[----:B------:R-:W-:Y:S02]  /*00e0*/  ISETP.GE.AND P0, PT, R13, 0x100, PT ;  /* 0x000001000d00780c */ /* 0x000fe40003f06270 */
[----:B------:R-:W-:-:S04]  /*00f0*/  LEA.HI R7, R6, R13, RZ, 0x4 ;  /* 0x0000000d06077211 */ /* 0x000fc800078f20ff */
[----:B------:R-:W-:-:S04]  /*0100*/  SHF.R.S32.HI R17, RZ, 0x4, R7 ;  /* 0x00000004ff117819 */ /* 0x000fc80000011407 */
[----:B------:R-:W-:-:S04]  /*0110*/  LEA.HI R0, R17, R17, RZ, 0x2 ;  /* 0x0000001111007211 */ /* 0x000fc800078f10ff */
[----:B------:R-:W-:-:S05]  /*0120*/  LOP3.LUT R0, R0, 0xfffffffc, RZ, 0xc0, !PT ;  /* 0xfffffffc00007812 */ /* 0x000fca00078ec0ff */
[----:B------:R-:W-:Y:S02]  /*0130*/  IMAD.IADD R17, R17, 0x1, -R0 ;  /* 0x0000000111117824 */ /* 0x000fe400078e0a00 */
[----:B------:R-:W-:Y:S02]  /*0140*/  IMAD.MOV.U32 R0, RZ, RZ, RZ ;  /* 0x000000ffff007224 */ /* 0x000fe400078e00ff */
[C---:B--2---:R-:W-:Y:S01]  /*0150*/  IMAD.WIDE R4, R17.reuse, 0x4, R4 ;  /* 0x0000000411047825 */ /* 0x044fe200078e0204 */
[----:B------:R-:W-:-:S13]  /*0160*/  ISETP.GT.AND P2, PT, R17, 0x1, !P0 ;  /* 0x000000011100780c */ /* 0x000fda0004744270 */
[----:B------:R-:W2:Y:S04]  /*0170*/  @P2 LDG.E.EL R0, desc[UR4][R4.64+-0x8] ;  /* 0xfffff80404002981 */ /* 0x000ea8000c2e1900 */
[----:B------:R3:W2:Y:S01]  /*0180*/  @P2 LDG.E.EL R12, desc[UR4][R4.64+-0x8] ;  /* 0xfffff804040c2981 */ /* 0x0006a2000c2e1900 */
[----:B------:R-:W-:Y:S02]  /*0190*/  LEA.HI R8, R6, R13, RZ, 0x6 ;  /* 0x0000000d06087211 */ /* 0x000fe400078f30ff */
[----:B------:R-:W-:Y:S02]  /*01a0*/  CS2R R20, SRZ ;  /* 0x0000000000147805 */ /* 0x000fe4000001ff00 */
[----:B------:R-:W-:Y:S01]  /*01b0*/  LOP3.LUT R6, R7, 0xfffffff0, RZ, 0xc0, !PT ;  /* 0xfffffff007067812 */ /* 0x000fe200078ec0ff */
[----:B-----5:R-:W-:Y:S01]  /*01c0*/  IMAD.WIDE R18, R17, 0x4, R18 ;  /* 0x0000000411127825 */ /* 0x020fe200078e0212 */
[----:B------:R-:W-:-:S02]  /*01d0*/  SHF.R.S32.HI R9, RZ, 0x6, R8 ;  /* 0x00000006ff097819 */ /* 0x000fc40000011408 */
[----:B------:R-:W-:Y:S01]  /*01e0*/  LOP3.LUT R8, R8, 0xffffffc0, RZ, 0xc0, !PT ;  /* 0xffffffc008087812 */ /* 0x000fe200078ec0ff */
[----:B------:R-:W-:Y:S01]  /*01f0*/  IMAD.IADD R6, R13, 0x1, -R6 ;  /* 0x000000010d067824 */ /* 0x000fe200078e0a06 */
[----:B------:R-:W-:Y:S02]  /*0200*/  ISETP.GE.AND P1, PT, R17, 0x2, PT ;  /* 0x000000021100780c */ /* 0x000fe40003f26270 */
[----:B---3--:R-:W-:Y:S02]  /*0210*/  CS2R R4, SRZ ;  /* 0x0000000000047805 */ /* 0x008fe4000001ff00 */
[----:B------:R-:W-:Y:S01]  /*0220*/  IADD3 R8, R13, -R8, RZ ;  /* 0x800000080d087210 */ /* 0x000fe20007ffe0ff */
[----:B------:R-:W-:Y:S01]  /*0230*/  IMAD R6, R9, 0x20, R6 ;  /* 0x0000002009067824 */ /* 0x000fe200078e0206 */
[----:B------:R-:W-:Y:S01]  /*0240*/  ISETP.LT.AND P3, PT, R13, 0x100, !P1 ;  /* 0x000001000d00780c */ /* 0x000fe20004f61270 */
[----:B------:R-:W3:Y:S02]  /*0250*/  @P2 LDG.E.EL R20, desc[UR4][R18.64+-0x8] ;  /* 0xfffff80412142981 */ /* 0x000ee4000c2e1900 */
[----:B------:R-:W-:-:S02]  /*0260*/  IMAD R16, R17, 0x10, R6 ;  /* 0x0000001011107824 */ /* 0x000fc400078e0206 */
[----:B------:R-:W5:Y:S01]  /*0270*/  LDC.64 R6, c[0x0][0x238] ;  /* 0x00008e00ff067b82 */ /* 0x000f620000000a00 */
[----:B------:R-:W-:Y:S02]  /*0280*/  IMAD R9, R9, 0x20, R8 ;  /* 0x0000002009097824 */ /* 0x000fe400078e0208 */
[----:B------:R-:W-:Y:S02]  /*0290*/  VIADD R23, R16, 0xffffffe0 ;  /* 0xffffffe010177836 */ /* 0x000fe40000000000 */
[----:B------:R-:W-:Y:S02]  /*02a0*/  IMAD.MOV.U32 R16, RZ, RZ, RZ ;  /* 0x000000ffff107224 */ /* 0x000fe400078e00ff */
[----:B----4-:R-:W-:Y:S02]  /*02b0*/  IMAD.WIDE R22, R23, 0x4, R2 ;  /* 0x0000000417167825 */ /* 0x010fe400078e0202 */
[----:B------:R-:W4:Y:S02]  /*02c0*/  LDC.64 R2, c[0x0][0x240] ;  /* 0x00009000ff027b82 */ /* 0x000f240000000a00 */
[----:B------:R5:W3:Y:S01]  /*02d0*/  @P2 LDG.E.EL R16, desc[UR4][R18.64+-0x8] ;  /* 0xfffff80412102981 */ /* 0x000ae2000c2e1900 */
[----:B0-----:R-:W-:-:S03]  /*02e0*/  IMAD.WIDE R14, R17, 0x4, R14 ;  /* 0x00000004110e7825 */ /* 0x001fc600078e020e */
[----:B------:R-:W3:Y:S01]  /*02f0*/  @P2 LDG.E.64 R4, desc[UR4][R22.64] ;  /* 0x0000000416042981 */ /* 0x000ee2000c1e1b00 */
[----:B------:R-:W-:Y:S01]  /*0300*/  CS2R R24, SRZ ;  /* 0x0000000000187805 */ /* 0x000fe2000001ff00 */
[----:B-1----:R-:W-:Y:S01]  /*0310*/  IMAD.WIDE R10, R9, 0x4, R10 ;  /* 0x00000004090a7825 */ /* 0x002fe200078e020a */
[----:B------:R-:W-:-:S04]  /*0320*/  CS2R R8, SRZ ;  /* 0x0000000000087805 */ /* 0x000fc8000001ff00 */
[----:B------:R-:W3:Y:S01]  /*0330*/  @P2 LDG.E.EL R25, desc[UR4][R14.64+-0x8] ;  /* 0xfffff8040e192981 */ /* 0x000ee2000c2e1900 */
[----:B-----5:R-:W-:Y:S01]  /*0340*/  IMAD.WIDE R6, R17, 0x4, R6 ;  /* 0x0000000411067825 */ /* 0x020fe200078e0206 */
[----:B------:R-:W-:Y:S02]  /*0350*/  MOV R17, RZ ;  /* 0x000000ff00117202 */ /* 0x000fe40000000f00 */
[----:B------:R-:W-:Y:S01]  /*0360*/  CS2R R18, SRZ ;  /* 0x0000000000127805 */ /* 0x000fe2000001ff00 */
[----:B------:R-:W5:Y:S04]  /*0370*/  @P3 LDG.E.64 R8, desc[UR4][R10.64] ;  /* 0x000000040a083981 */ /* 0x000f68000c1e1b00 */
[----:B------:R-:W5:Y:S04]  /*0380*/  @P2 LDG.E.EL R17, desc[UR4][R14.64+-0x8] ;  /* 0xfffff8040e112981 */ /* 0x000f68000c2e1900 */
[----:B------:R-:W5:Y:S04]  /*0390*/  @P2 LDG.E.EL R24, desc[UR4][R6.64+-0x8] ;  /* 0xfffff80406182981 */ /* 0x000f68000c2e1900 */
[----:B------:R0:W5:Y:S01]  /*03a0*/  @P2 LDG.E.EL R21, desc[UR4][R6.64+-0x8] ;  /* 0xfffff80406152981 */ /* 0x000162000c2e1900 */
[----:B----4-:R-:W-:-:S05]  /*03b0*/  IMAD.WIDE R2, R13, 0x4, R2 ;  /* 0x000000040d027825 */ /* 0x010fca00078e0202 */
[----:B------:R1:W4:Y:S01]  /*03c0*/  @!P0 LDG.E.64 R18, desc[UR4][R2.64] ;  /* 0x0000000402128981 */ /* 0x000322000c1e1b00 */
[----:B0-----:R-:W-:Y:S01]  /*03d0*/  IMAD.MOV.U32 R6, RZ, RZ, 0x3e800000 ;  /* 0x3e800000ff067424 */ /* 0x001fe200078e00ff */
[----:B-1----:R-:W0:Y:S02]  /*03e0*/  LDC.64 R2, c[0x0][0x248] ;  /* 0x00009200ff027b82 */ /* 0x002e240000000a00 */
[----:B0-----:R-:W-:Y:S01]  /*03f0*/  IMAD.WIDE R2, R13, 0x4, R2 ;  /* 0x000000040d027825 */ /* 0x001fe200078e0202 */
[----:B--2---:R-:W-:-:S05]  /*0400*/  SEL R0, R0, RZ, P2 ;  /* 0x000000ff00007207 */ /* 0x004fca0001000000 */
[----:B------:R-:W-:Y:S01]  /*0410*/  FADD R0, R0, 9.9999997473787516356e-06 ;  /* 0x3727c5ac00007421 */ /* 0x000fe20000000000 */
[----:B------:R-:W-:-:S03]  /*0420*/  SEL R12, R12, RZ, P2 ;  /* 0x000000ff0c0c7207 */ /* 0x000fc60001000000 */
[----:B------:R-:W0:Y:S02]  /*0430*/  MUFU.SQRT R10, R0 ;  /* 0x00000000000a7308 */ /* 0x000e240000002000 */
[----:B------:R-:W-:-:S06]  /*0440*/  FADD R12, R12, 9.9999997473787516356e-06 ;  /* 0x3727c5ac0c0c7421 */ /* 0x000fcc0000000000 */
[----:B------:R-:W1:Y:S01]  /*0450*/  MUFU.SQRT R11, R12 ;  /* 0x0000000c000b7308 */ /* 0x000e620000002000 */
[C---:B0-----:R-:W-:Y:S02]  /*0460*/  FSETP.GT.AND P6, PT, R10.reuse, 8.50705917302346158658e+37, PT ;  /* 0x7e8000000a00780b */ /* 0x041fe40003fc4000 */
[----:B------:R-:W-:Y:S02]  /*0470*/  FSETP.GEU.AND P4, PT, R10, 1.175494350822287508e-38, PT ;  /* 0x008000000a00780b */ /* 0x000fe40003f8e000 */
[----:B------:R-:W-:Y:S02]  /*0480*/  FSEL R7, R6, 1, P6 ;  /* 0x3f80000006077808 */ /* 0x000fe40003000000 */
[----:B-1----:R-:W-:-:S07]  /*0490*/  FSETP.GT.AND P5, PT, R11, 8.50705917302346158658e+37, PT ;  /* 0x7e8000000b00780b */ /* 0x002fce0003fa4000 */
[----:B------:R-:W-:Y:S01]  /*04a0*/  @P6 FMUL R10, R10, 0.25 ;  /* 0x3e8000000a0a6820 */ /* 0x000fe20000400000 */
[----:B------:R-:W-:-:S03]  /*04b0*/  FSETP.GEU.AND P6, PT, R11, 1.175494350822287508e-38, PT ;  /* 0x008000000b00780b */ /* 0x000fc60003fce000 */
[----:B------:R-:W-:Y:S02]  /*04c0*/  @!P4 FMUL R10, R10, 16777216 ;  /* 0x4b8000000a0ac820 */ /* 0x000fe40000400000 */
[----:B------:R-:W-:-:S08]  /*04d0*/  @P5 FMUL R11, R11, 0.25 ;  /* 0x3e8000000b0b5820 */ /* 0x000fd00000400000 */
[----:B------:R-:W-:Y:S01]  /*04e0*/  @!P6 FMUL R11, R11, 16777216 ;  /* 0x4b8000000b0be820 */ /* 0x000fe20000400000 */
[----:B------:R-:W0:Y:S01]  /*04f0*/  MUFU.RCP R10, R10 ;  /* 0x0000000a000a7308 */ /* 0x000e220000001000 */
[----:B------:R-:W-:-:S07]  /*0500*/  FSEL R6, R6, 1, P5 ;  /* 0x3f80000006067808 */ /* 0x000fce0002800000 */
[----:B------:R-:W1:Y:S01]  /*0510*/  MUFU.RCP R11, R11 ;  /* 0x0000000b000b7308 */ /* 0x000e620000001000 */
[----:B---3--:R-:W-:Y:S02]  /*0520*/  SEL R0, R4, RZ, P2 ;  /* 0x000000ff04007207 */ /* 0x008fe40001000000 */
[----:B------:R-:W-:Y:S01]  /*0530*/  SEL R4, R5, RZ, P2 ;  /* 0x000000ff05047207 */ /* 0x000fe20001000000 */
[----:B------:R-:W-:Y:S01]  /*0540*/  @!P4 FMUL R7, R7, 16777216 ;  /* 0x4b8000000707c820 */ /* 0x000fe20000400000 */
[----:B------:R-:W-:Y:S01]  /*0550*/  SEL R15, R16, RZ, P2 ;  /* 0x000000ff100f7207 */ /* 0x000fe20001000000 */
[----:B------:R-:W-:Y:S01]  /*0560*/  @!P6 FMUL R6, R6, 16777216 ;  /* 0x4b8000000606e820 */ /* 0x000fe20000400000 */
[----:B------:R-:W-:Y:S01]  /*0570*/  SEL R5, R20, RZ, P2 ;  /* 0x000000ff14057207 */ /* 0x000fe20001000000 */
[----:B0-----:R-:W-:Y:S02]  /*0580*/  FMUL R7, R10, R7 ;  /* 0x000000070a077220 */ /* 0x001fe40000400000 */
[----:B------:R-:W-:-:S02]  /*0590*/  FADD R0, R0, -R15 ;  /* 0x8000000f00007221 */ /* 0x000fc40000000000 */
[----:B------:R-:W-:Y:S01]  /*05a0*/  FADD R4, R4, -R5 ;  /* 0x8000000504047221 */ /* 0x000fe20000000000 */
[----:B-1----:R-:W-:Y:S01]  /*05b0*/  FMUL R11, R11, R6 ;  /* 0x000000060b0b7220 */ /* 0x002fe20000400000 */
[----:B-----5:R-:W-:Y:S01]  /*05c0*/  SEL R6, R17, RZ, P2 ;  /* 0x000000ff11067207 */ /* 0x020fe20001000000 */
[----:B------:R-:W-:Y:S01]  /*05d0*/  FMUL R7, R0, R7 ;  /* 0x0000000700077220 */ /* 0x000fe20000400000 */
[----:B------:R-:W-:Y:S01]  /*05e0*/  SEL R25, R25, RZ, P2 ;  /* 0x000000ff19197207 */ /* 0x000fe20001000000 */
[----:B------:R-:W-:Y:S01]  /*05f0*/  FMUL R4, R4, R11 ;  /* 0x0000000b04047220 */ /* 0x000fe20000400000 */
[----:B------:R-:W-:Y:S02]  /*0600*/  SEL R24, R24, RZ, P2 ;  /* 0x000000ff18187207 */ /* 0x000fe40001000000 */
[----:B------:R-:W-:Y:S02]  /*0610*/  SEL R21, R21, RZ, P2 ;  /* 0x000000ff15157207 */ /* 0x000fe40001000000 */
[----:B------:R-:W-:Y:S01]  /*0620*/  SEL R5, R8, RZ, P3 ;  /* 0x000000ff08057207 */ /* 0x000fe20001800000 */
[----:B------:R-:W-:Y:S01]  /*0630*/  @P1 FFMA R5, R7, R6, R24 ;  /* 0x0000000607051223 */ /* 0x000fe20000000018 */
[----:B------:R-:W-:Y:S01]  /*0640*/  SEL R0, R9, RZ, P3 ;  /* 0x000000ff09007207 */ /* 0x000fe20001800000 */
[----:B------:R-:W-:-:S02]  /*0650*/  @P1 FFMA R0, R4, R25, R21 ;  /* 0x0000001904001223 */ /* 0x000fc40000000015 */
[----:B----4-:R-:W-:Y:S02]  /*0660*/  FADD R18, R5, R18 ;  /* 0x0000001205127221 */ /* 0x010fe40000000000 */
[----:B------:R-:W-:Y:S01]  /*0670*/  FADD R19, R0, R19 ;  /* 0x0000001300137221 */ /* 0x000fe20000000000 */
[----:B------:R-:W-:Y:S06]  /*0680*/  @P0 EXIT ;  /* 0x000000000000094d */ /* 0x000fec0003800000 */
[----:B------:R-:W-:Y:S01]  /*0690*/  STG.E.64 desc[UR4][R2.64], R18 ;  /* 0x0000001202007986 */ /* 0x000fe2000c101b04 */
[----:B------:R-:W-:Y:S05]  /*06a0*/  EXIT ;  /* 0x000000000000794d */ /* 0x000fea0003800000 */
.L_x_0:
[----:B------:R-:W-:-:S00]  /*06b0*/  BRA `(.L_x_0) ;  /* 0xfffffffc00fc7947 */ /* 0x000fc0000383ffff */
[----:B------:R-:W-:-:S00]  /*06c0*/  NOP ;  /* 0x0000000000007918 */ /* 0x000fc00000000000 */
        /* <DEDUP_REMOVED lines=11> */
.L_x_1:


//--------------------- .nv.global.init           --------------------------
	.section	.nv.global.init,"aw",@progbits
.nv.global.init:
	.type		_$_str,@object
	.size		_$_str,(_$_str_$_2 - _$_str)
_$_str:
        /*0000*/ 	.byte	0x5f, 0x5f, 0x43, 0x55, 0x44, 0x41, 0x5f, 0x46, 0x54, 0x5a, 0x00
	.type		_$_str_$_2,@object
	.size		_$_str_$_2,(.L_1 - _$_str_$_2)
_$_str_$_2:
        /*000b*/ 	.byte	0x5f, 0x5f, 0x43, 0x55, 0x44, 0x41, 0x5f, 0x50, 0x52, 0x45, 0x43, 0x5f, 0x53, 0x51, 0x52, 0x54
        /*001b*/ 	.byte	0x00
.L_1:


//--------------------- .nv.constant0.triton_poi_fused_add_cat_3 --------------------------
	.section	.nv.constant0.triton_poi_fused_add_cat_3,"a",@progbits
	.sectionflags	@""
	.align	4
.nv.constant0.triton_poi_fused_add_cat_3:
	.zero		596
